//
// Generated by NVIDIA NVVM Compiler
//
// Compiler Build ID: CL-36424714
// Cuda compilation tools, release 13.0, V13.0.88
// Based on NVVM 20.0.0
//

.version 9.0
.target sm_100
.address_size 64

	// .globl	_Z12matMulKernelP6MatrixS0_S0_i
.extern .func  (.param .b32 func_retval0) vprintf
(
	.param .b64 vprintf_param_0,
	.param .b64 vprintf_param_1
)
;
.global .align 1 .b8 $str[32] = {98, 108, 111, 99, 107, 73, 100, 120, 46, 120, 44, 32, 98, 108, 111, 99, 107, 73, 100, 120, 46, 121, 58, 32, 37, 100, 44, 32, 37, 100, 10};
.global .align 1 .b8 $str$1[32] = {98, 108, 111, 99, 107, 68, 105, 109, 46, 120, 44, 32, 98, 108, 111, 99, 107, 68, 105, 109, 46, 121, 58, 32, 37, 100, 44, 32, 37, 100, 10};
.global .align 1 .b8 $str$2[34] = {116, 104, 114, 101, 97, 100, 73, 100, 120, 46, 120, 44, 32, 116, 104, 114, 101, 97, 100, 73, 100, 120, 46, 121, 58, 32, 37, 100, 44, 32, 37, 100, 10};
.global .align 1 .b8 $str$3[21] = {114, 111, 119, 58, 32, 37, 100, 44, 32, 99, 111, 108, 117, 109, 110, 58, 32, 37, 100, 10};

.visible .entry _Z12matMulKernelP6MatrixS0_S0_i(
	.param .u64 .ptr .align 1 _Z12matMulKernelP6MatrixS0_S0_i_param_0,
	.param .u64 .ptr .align 1 _Z12matMulKernelP6MatrixS0_S0_i_param_1,
	.param .u64 .ptr .align 1 _Z12matMulKernelP6MatrixS0_S0_i_param_2,
	.param .u32 _Z12matMulKernelP6MatrixS0_S0_i_param_3
)
{
	.local .align 8 .b8 	__local_depot0[8];
	.reg .b64 	%SP;
	.reg .b64 	%SPL;
	.reg .pred 	%p<10>;
	.reg .b32 	%r<120>;
	.reg .b64 	%rd<64>;

	mov.u64 	%SPL, __local_depot0;
	cvta.local.u64 	%SP, %SPL;
	ld.param.u64 	%rd10, [_Z12matMulKernelP6MatrixS0_S0_i_param_0];
	ld.param.u64 	%rd12, [_Z12matMulKernelP6MatrixS0_S0_i_param_1];
	ld.param.u64 	%rd11, [_Z12matMulKernelP6MatrixS0_S0_i_param_2];
	cvta.to.global.u64 	%rd1, %rd12;
	add.u64 	%rd13, %SP, 0;
	add.u64 	%rd14, %SPL, 0;
	mov.u32 	%r33, %ctaid.x;
	mov.u32 	%r34, %ctaid.y;
	st.local.v2.u32 	[%rd14], {%r33, %r34};
	mov.u64 	%rd15, $str;
	cvta.global.u64 	%rd16, %rd15;
	{ // callseq 0, 0
	.param .b64 param0;
	st.param.b64 	[param0], %rd16;
	.param .b64 param1;
	st.param.b64 	[param1], %rd13;
	.param .b32 retval0;
	call.uni (retval0), 
	vprintf, 
	(
	param0, 
	param1
	);
	ld.param.b32 	%r35, [retval0];
	} // callseq 0
	mov.u32 	%r37, %ntid.x;
	mov.u32 	%r38, %ntid.y;
	st.local.v2.u32 	[%rd14], {%r37, %r38};
	mov.u64 	%rd17, $str$1;
	cvta.global.u64 	%rd18, %rd17;
	{ // callseq 1, 0
	.param .b64 param0;
	st.param.b64 	[param0], %rd18;
	.param .b64 param1;
	st.param.b64 	[param1], %rd13;
	.param .b32 retval0;
	call.uni (retval0), 
	vprintf, 
	(
	param0, 
	param1
	);
	ld.param.b32 	%r39, [retval0];
	} // callseq 1
	mov.u32 	%r41, %tid.x;
	mov.u32 	%r42, %tid.y;
	st.local.v2.u32 	[%rd14], {%r41, %r42};
	mov.u64 	%rd19, $str$2;
	cvta.global.u64 	%rd20, %rd19;
	{ // callseq 2, 0
	.param .b64 param0;
	st.param.b64 	[param0], %rd20;
	.param .b64 param1;
	st.param.b64 	[param1], %rd13;
	.param .b32 retval0;
	call.uni (retval0), 
	vprintf, 
	(
	param0, 
	param1
	);
	ld.param.b32 	%r43, [retval0];
	} // callseq 2
	mad.lo.s32 	%r1, %r34, %r38, %r42;
	mad.lo.s32 	%r2, %r33, %r37, %r41;
	st.local.v2.u32 	[%rd14], {%r1, %r2};
	mov.u64 	%rd21, $str$3;
	cvta.global.u64 	%rd22, %rd21;
	{ // callseq 3, 0
	.param .b64 param0;
	st.param.b64 	[param0], %rd22;
	.param .b64 param1;
	st.param.b64 	[param1], %rd13;
	.param .b32 retval0;
	call.uni (retval0), 
	vprintf, 
	(
	param0, 
	param1
	);
	ld.param.b32 	%r45, [retval0];
	} // callseq 3
	ld.global.u32 	%r3, [%rd1];
	setp.lt.s32 	%p1, %r3, 1;
	mov.b32 	%r119, 10;
	@%p1 bra 	$L__BB0_12;
	cvta.to.global.u64 	%rd23, %rd10;
	ld.global.u64 	%rd2, [%rd23+8];
	ld.global.u32 	%r50, [%rd23];
	mul.lo.s32 	%r4, %r50, %r1;
	ld.global.u64 	%rd3, [%rd1+8];
	setp.lt.u32 	%p2, %r3, 8;
	mov.b32 	%r119, 10;
	mov.b32 	%r114, 0;
	@%p2 bra 	$L__BB0_4;
	and.b32  	%r52, %r3, 2147483640;
	neg.s32 	%r108, %r52;
	mul.wide.u32 	%rd24, %r3, 4;
	add.s64 	%rd4, %rd3, %rd24;
	mul.wide.u32 	%rd25, %r3, 8;
	add.s64 	%rd5, %rd3, %rd25;
	mul.wide.u32 	%rd26, %r3, 16;
	add.s64 	%rd6, %rd3, %rd26;
	mul.wide.u32 	%rd27, %r3, 20;
	add.s64 	%rd7, %rd3, %rd27;
	mul.wide.u32 	%rd28, %r3, 24;
	add.s64 	%rd8, %rd3, %rd28;
	mul.wide.u32 	%rd29, %r3, 28;
	add.s64 	%rd9, %rd3, %rd29;
	mov.b32 	%r119, 10;
	mov.u32 	%r106, %r4;
	mov.u32 	%r107, %r2;
$L__BB0_3:
	.pragma "nounroll";
	and.b32  	%r114, %r3, 2147483640;
	mul.wide.s32 	%rd30, %r107, 4;
	add.s64 	%rd31, %rd4, %rd30;
	add.s64 	%rd32, %rd5, %rd30;
	mul.wide.u32 	%rd33, %r3, 12;
	add.s64 	%rd34, %rd3, %rd30;
	add.s64 	%rd35, %rd34, %rd33;
	add.s64 	%rd36, %rd6, %rd30;
	add.s64 	%rd37, %rd7, %rd30;
	add.s64 	%rd38, %rd8, %rd30;
	add.s64 	%rd39, %rd9, %rd30;
	mul.wide.s32 	%rd40, %r106, 4;
	add.s64 	%rd41, %rd2, %rd40;
	ld.u32 	%r53, [%rd41];
	ld.u32 	%r54, [%rd34];
	mad.lo.s32 	%r55, %r54, %r53, %r119;
	ld.u32 	%r56, [%rd41+4];
	ld.u32 	%r57, [%rd31];
	mad.lo.s32 	%r58, %r57, %r56, %r55;
	ld.u32 	%r59, [%rd41+8];
	ld.u32 	%r60, [%rd32];
	mad.lo.s32 	%r61, %r60, %r59, %r58;
	ld.u32 	%r62, [%rd41+12];
	ld.u32 	%r63, [%rd35];
	mad.lo.s32 	%r64, %r63, %r62, %r61;
	ld.u32 	%r65, [%rd41+16];
	ld.u32 	%r66, [%rd36];
	mad.lo.s32 	%r67, %r66, %r65, %r64;
	ld.u32 	%r68, [%rd41+20];
	ld.u32 	%r69, [%rd37];
	mad.lo.s32 	%r70, %r69, %r68, %r67;
	ld.u32 	%r71, [%rd41+24];
	ld.u32 	%r72, [%rd38];
	mad.lo.s32 	%r73, %r72, %r71, %r70;
	ld.u32 	%r74, [%rd41+28];
	ld.u32 	%r75, [%rd39];
	mad.lo.s32 	%r119, %r75, %r74, %r73;
	add.s32 	%r108, %r108, 8;
	shl.b32 	%r76, %r3, 3;
	add.s32 	%r107, %r107, %r76;
	add.s32 	%r106, %r106, 8;
	setp.ne.s32 	%p3, %r108, 0;
	@%p3 bra 	$L__BB0_3;
$L__BB0_4:
	and.b32  	%r18, %r3, 7;
	setp.eq.s32 	%p4, %r18, 0;
	@%p4 bra 	$L__BB0_12;
	and.b32  	%r19, %r3, 3;
	setp.lt.u32 	%p5, %r18, 4;
	@%p5 bra 	$L__BB0_7;
	add.s32 	%r78, %r4, %r114;
	mul.wide.s32 	%rd42, %r78, 4;
	add.s64 	%rd43, %rd2, %rd42;
	ld.u32 	%r79, [%rd43];
	mad.lo.s32 	%r80, %r3, %r114, %r2;
	mul.wide.s32 	%rd44, %r80, 4;
	add.s64 	%rd45, %rd3, %rd44;
	ld.u32 	%r81, [%rd45];
	mad.lo.s32 	%r82, %r81, %r79, %r119;
	ld.u32 	%r83, [%rd43+4];
	mul.wide.u32 	%rd46, %r3, 4;
	add.s64 	%rd47, %rd45, %rd46;
	ld.u32 	%r84, [%rd47];
	mad.lo.s32 	%r85, %r84, %r83, %r82;
	ld.u32 	%r86, [%rd43+8];
	add.s64 	%rd48, %rd47, %rd46;
	ld.u32 	%r87, [%rd48];
	mad.lo.s32 	%r88, %r87, %r86, %r85;
	ld.u32 	%r89, [%rd43+12];
	add.s64 	%rd49, %rd48, %rd46;
	ld.u32 	%r90, [%rd49];
	mad.lo.s32 	%r119, %r90, %r89, %r88;
	add.s32 	%r114, %r114, 4;
$L__BB0_7:
	setp.eq.s32 	%p6, %r19, 0;
	@%p6 bra 	$L__BB0_12;
	setp.eq.s32 	%p7, %r19, 1;
	@%p7 bra 	$L__BB0_10;
	add.s32 	%r92, %r4, %r114;
	mul.wide.s32 	%rd50, %r92, 4;
	add.s64 	%rd51, %rd2, %rd50;
	ld.u32 	%r93, [%rd51];
	mad.lo.s32 	%r94, %r3, %r114, %r2;
	mul.wide.s32 	%rd52, %r94, 4;
	add.s64 	%rd53, %rd3, %rd52;
	ld.u32 	%r95, [%rd53];
	mad.lo.s32 	%r96, %r95, %r93, %r119;
	ld.u32 	%r97, [%rd51+4];
	mul.wide.u32 	%rd54, %r3, 4;
	add.s64 	%rd55, %rd53, %rd54;
	ld.u32 	%r98, [%rd55];
	mad.lo.s32 	%r119, %r98, %r97, %r96;
	add.s32 	%r114, %r114, 2;
$L__BB0_10:
	and.b32  	%r99, %r3, 1;
	setp.eq.b32 	%p8, %r99, 1;
	not.pred 	%p9, %p8;
	@%p9 bra 	$L__BB0_12;
	add.s32 	%r100, %r4, %r114;
	mul.wide.s32 	%rd56, %r100, 4;
	add.s64 	%rd57, %rd2, %rd56;
	ld.u32 	%r101, [%rd57];
	mad.lo.s32 	%r102, %r3, %r114, %r2;
	mul.wide.s32 	%rd58, %r102, 4;
	add.s64 	%rd59, %rd3, %rd58;
	ld.u32 	%r103, [%rd59];
	mad.lo.s32 	%r119, %r103, %r101, %r119;
$L__BB0_12:
	cvta.to.global.u64 	%rd60, %rd11;
	ld.global.u64 	%rd61, [%rd60+8];
	ld.global.u32 	%r104, [%rd60];
	mad.lo.s32 	%r105, %r104, %r1, %r2;
	mul.wide.s32 	%rd62, %r105, 4;
	add.s64 	%rd63, %rd61, %rd62;
	st.u32 	[%rd63], %r119;
	bar.sync 	0;
	ret;

}


// ===== COMPILED SASS (sm_100) =====

	.target	sm_100

	.elftype	@"ET_EXEC"


//--------------------- .note.nv.tkinfo           --------------------------
	.section	.note.nv.tkinfo,"",@"SHT_NOTE"
	.sectionflags	@"SHF_NOTE_NV_TKINFO"
	.tkinfo
        /*0018*/ 	.word	0x00000002
        /*0030*/ 	.string	""
        /*0030*/ 	.string	"ptxas"
        /*0030*/ 	.string	"Cuda compilation tools, release 13.0, V13.0.88"
        /*0030*/ 	.string	"Build cuda_13.0.r13.0/compiler.36424714_0"
        /*0030*/ 	.string	"-arch sm_100 -m 64 "



//--------------------- .note.nv.cuinfo           --------------------------
	.section	.note.nv.cuinfo,"",@"SHT_NOTE"
	.sectionflags	@"SHF_NOTE_NV_CUINFO"
        /*0018*/ 	.short	0x0002
        /*001a*/ 	.short	0x0064
        /*001c*/ 	.short	0x0082
	.zero		2


//--------------------- .nv.info                  --------------------------
	.section	.nv.info,"",@"SHT_CUDA_INFO"
	.align	4


	//----- nvinfo : EIATTR_REGCOUNT
	.align		4
        /*0000*/ 	.byte	0x04, 0x2f
        /*0002*/ 	.short	(.L_5 - .L_4)
	.align		4
.L_4:
        /*0004*/ 	.word	index@(_Z12matMulKernelP6MatrixS0_S0_i)
        /*0008*/ 	.word	0x00000020


	//----- nvinfo : EIATTR_FRAME_SIZE
	.align		4
.L_5:
        /*000c*/ 	.byte	0x04, 0x11
        /*000e*/ 	.short	(.L_7 - .L_6)
	.align		4
.L_6:
        /*0010*/ 	.word	index@(_Z12matMulKernelP6MatrixS0_S0_i)
        /*0014*/ 	.word	0x00000008


	//----- nvinfo : EIATTR_MIN_STACK_SIZE
	.align		4
.L_7:
        /*0018*/ 	.byte	0x04, 0x12
        /*001a*/ 	.short	(.L_9 - .L_8)
	.align		4
.L_8:
        /*001c*/ 	.word	index@(_Z12matMulKernelP6MatrixS0_S0_i)
        /*0020*/ 	.word	0x00000008
.L_9:


//--------------------- .nv.compat                --------------------------
	.section	.nv.compat,"",@"SHT_CUDA_COMPAT_INFO"
	.align	4
        /*0000*/ 	.byte	0x02, 0x09, 0x00, 0x00, 0x02, 0x02, 0x01, 0x00, 0x02, 0x05, 0x05, 0x00, 0x03, 0x07, 0x01, 0x01
        /*0010*/ 	.byte	0x02, 0x03, 0x00, 0x00, 0x02, 0x06, 0x01, 0x00, 0x04, 0x0b, 0x08, 0x00, 0x09, 0x00, 0x00, 0x00
        /*0020*/ 	.byte	0x00, 0x00, 0x00, 0x00


//--------------------- .nv.info._Z12matMulKernelP6MatrixS0_S0_i --------------------------
	.section	.nv.info._Z12matMulKernelP6MatrixS0_S0_i,"",@"SHT_CUDA_INFO"
	.sectionflags	@""
	.align	4


	//----- nvinfo : EIATTR_CUDA_API_VERSION
	.align		4
        /*0000*/ 	.byte	0x04, 0x37
        /*0002*/ 	.short	(.L_11 - .L_10)
.L_10:
        /*0004*/ 	.word	0x00000082


	//----- nvinfo : EIATTR_KPARAM_INFO
	.align		4
.L_11:
        /*0008*/ 	.byte	0x04, 0x17
        /*000a*/ 	.short	(.L_13 - .L_12)
.L_12:
        /*000c*/ 	.word	0x00000000
        /*0010*/ 	.short	0x0003
        /*0012*/ 	.short	0x0018
        /*0014*/ 	.byte	0x00, 0xf0, 0x11, 0x00


	//----- nvinfo : EIATTR_KPARAM_INFO
	.align		4
.L_13:
        /*0018*/ 	.byte	0x04, 0x17
        /*001a*/ 	.short	(.L_15 - .L_14)
.L_14:
        /*001c*/ 	.word	0x00000000
        /*0020*/ 	.short	0x0002
        /*0022*/ 	.short	0x0010
        /*0024*/ 	.byte	0x00, 0xf5, 0x21, 0x00


	//----- nvinfo : EIATTR_KPARAM_INFO
	.align		4
.L_15:
        /*0028*/ 	.byte	0x04, 0x17
        /*002a*/ 	.short	(.L_17 - .L_16)
.L_16:
        /*002c*/ 	.word	0x00000000
        /*0030*/ 	.short	0x0001
        /*0032*/ 	.short	0x0008
        /*0034*/ 	.byte	0x00, 0xf5, 0x21, 0x00


	//----- nvinfo : EIATTR_KPARAM_INFO
	.align		4
.L_17:
        /*0038*/ 	.byte	0x04, 0x17
        /*003a*/ 	.short	(.L_19 - .L_18)
.L_18:
        /*003c*/ 	.word	0x00000000
        /*0040*/ 	.short	0x0000
        /*0042*/ 	.short	0x0000
        /*0044*/ 	.byte	0x00, 0xf5, 0x21, 0x00


	//----- nvinfo : EIATTR_SPARSE_MMA_MASK
	.align		4
.L_19:
        /*0048*/ 	.byte	0x03, 0x50
        /*004a*/ 	.short	0x0000


	//----- nvinfo : EIATTR_MAXREG_COUNT
	.align		4
        /*004c*/ 	.byte	0x03, 0x1b
        /*004e*/ 	.short	0x00ff


	//----- nvinfo : EIATTR_NUM_BARRIERS
	.align		4
        /*0050*/ 	.byte	0x02, 0x4c
        /*0052*/ 	.byte	0x01
	.zero		1


	//----- nvinfo : EIATTR_EXTERNS
	.align		4
        /*0054*/ 	.byte	0x04, 0x0f
        /*0056*/ 	.short	(.L_21 - .L_20)


	//   ....[0]....
	.align		4
.L_20:
        /*0058*/ 	.word	index@(vprintf)


	//----- nvinfo : EIATTR_MERCURY_ISA_VERSION
	.align		4
.L_21:
        /*005c*/ 	.byte	0x03, 0x5f
        /*005e*/ 	.short	0x0101


	//----- nvinfo : EIATTR_VRC_CTA_INIT_COUNT
	.align		4
        /*0060*/ 	.byte	0x02, 0x4a
	.zero		1
	.zero		1


	//----- nvinfo : EIATTR_SYSCALL_OFFSETS
	.align		4
        /*0064*/ 	.byte	0x04, 0x46
        /*0066*/ 	.short	(.L_23 - .L_22)


	//   ....[0]....
.L_22:
        /*0068*/ 	.word	0x00000110


	//   ....[1]....
        /*006c*/ 	.word	0x000001c0


	//   ....[2]....
        /*0070*/ 	.word	0x00000270


	//   ....[3]....
        /*0074*/ 	.word	0x00000330


	//----- nvinfo : EIATTR_EXIT_INSTR_OFFSETS
	.align		4
.L_23:
        /*0078*/ 	.byte	0x04, 0x1c
        /*007a*/ 	.short	(.L_25 - .L_24)


	//   ....[0]....
.L_24:
        /*007c*/ 	.word	0x00000dd0


	//----- nvinfo : EIATTR_CRS_STACK_SIZE
	.align		4
.L_25:
        /*0080*/ 	.byte	0x04, 0x1e
        /*0082*/ 	.short	(.L_27 - .L_26)
.L_26:
        /*0084*/ 	.word	0x00000000


	//----- nvinfo : EIATTR_CBANK_PARAM_SIZE
	.align		4
.L_27:
        /*0088*/ 	.byte	0x03, 0x19
        /*008a*/ 	.short	0x001c


	//----- nvinfo : EIATTR_PARAM_CBANK
	.align		4
        /*008c*/ 	.byte	0x04, 0x0a
        /*008e*/ 	.short	(.L_29 - .L_28)
	.align		4
.L_28:
        /*0090*/ 	.word	index@(.nv.constant0._Z12matMulKernelP6MatrixS0_S0_i)
        /*0094*/ 	.short	0x0380
        /*0096*/ 	.short	0x001c


	//----- nvinfo : EIATTR_SW_WAR
	.align		4
.L_29:
        /*0098*/ 	.byte	0x04, 0x36
        /*009a*/ 	.short	(.L_31 - .L_30)
.L_30:
        /*009c*/ 	.word	0x00000008
.L_31:


//--------------------- .nv.callgraph             --------------------------
	.section	.nv.callgraph,"",@"SHT_CUDA_CALLGRAPH"
	.align	4
	.sectionentsize	8
	.align		4
        /*0000*/ 	.word	0x00000000
	.align		4
        /*0004*/ 	.word	0xffffffff
	.align		4
        /*0008*/ 	.word	index@(_Z12matMulKernelP6MatrixS0_S0_i)
	.align		4
        /*000c*/ 	.word	index@(vprintf)
	.align		4
        /*0010*/ 	.word	0x00000000
	.align		4
        /*0014*/ 	.word	0xfffffffe
	.align		4
        /*0018*/ 	.word	0x00000000
	.align		4
        /*001c*/ 	.word	0xfffffffd
	.align		4
        /*0020*/ 	.word	0x00000000
	.align		4
        /*0024*/ 	.word	0xfffffffc


//--------------------- .nv.constant4             --------------------------
	.section	.nv.constant4,"a",@progbits
	.align	8
	.align		8
.nv.constant4:
        /*0000*/ 	.dword	vprintf
	.align		8
        /*0008*/ 	.dword	$str
	.align		8
        /*0010*/ 	.dword	$str$1
	.align		8
        /*0018*/ 	.dword	$str$2
	.align		8
        /*0020*/ 	.dword	$str$3


//--------------------- .text._Z12matMulKernelP6MatrixS0_S0_i --------------------------
	.section	.text._Z12matMulKernelP6MatrixS0_S0_i,"ax",@progbits
	.align	128
        .global         _Z12matMulKernelP6MatrixS0_S0_i
        .type           _Z12matMulKernelP6MatrixS0_S0_i,@function
        .size           _Z12matMulKernelP6MatrixS0_S0_i,(.L_x_10 - _Z12matMulKernelP6MatrixS0_S0_i)
        .other          _Z12matMulKernelP6MatrixS0_S0_i,@"STO_CUDA_ENTRY STV_DEFAULT"
_Z12matMulKernelP6MatrixS0_S0_i:
.text._Z12matMulKernelP6MatrixS0_S0_i:
[----:B------:R-:W0:Y:S01]  /*0000*/  LDC R1, c[0x0][0x37c] ;  /* 0x0000df00ff017b82 */ /* 0x000e220000000800 */
[----:B------:R-:W1:Y:S01]  /*0010*/  S2R R16, SR_CTAID.X ;  /* 0x0000000000107919 */ /* 0x000e620000002500 */
[----:B------:R-:W2:Y:S01]  /*0020*/  LDCU UR4, c[0x0][0x2f8] ;  /* 0x00005f00ff0477ac */ /* 0x000ea20008000800 */
[----:B0-----:R-:W-:Y:S01]  /*0030*/  VIADD R1, R1, 0xfffffff8 ;  /* 0xfffffff801017836 */ /* 0x001fe20000000000 */
[----:B------:R-:W-:Y:S01]  /*0040*/  MOV R27, 0x0 ;  /* 0x00000000001b7802 */ /* 0x000fe20000000f00 */
[----:B------:R-:W1:Y:S01]  /*0050*/  S2R R17, SR_CTAID.Y ;  /* 0x0000000000117919 */ /* 0x000e620000002600 */
[----:B------:R-:W0:Y:S02]  /*0060*/  LDCU UR5, c[0x0][0x2fc] ;  /* 0x00005f80ff0577ac */ /* 0x000e240008000800 */
[----:B------:R3:W4:Y:S01]  /*0070*/  LDC.64 R8, c[0x4][R27] ;  /* 0x010000001b087b82 */ /* 0x0007220000000a00 */
[----:B------:R-:W5:Y:S01]  /*0080*/  LDCU.64 UR6, c[0x4][0x8] ;  /* 0x01000100ff0677ac */ /* 0x000f620008000a00 */
[----:B--2---:R-:W-:-:S05]  /*0090*/  IADD3 R26, P0, PT, R1, UR4, RZ ;  /* 0x00000004011a7c10 */ /* 0x004fca000ff1e0ff */
[----:B0-----:R-:W-:Y:S02]  /*00a0*/  IMAD.X R2, RZ, RZ, UR5, P0 ;  /* 0x00000005ff027e24 */ /* 0x001fe400080e06ff */
[----:B------:R-:W-:Y:S01]  /*00b0*/  IMAD.MOV.U32 R6, RZ, RZ, R26 ;  /* 0x000000ffff067224 */ /* 0x000fe200078e001a */
[----:B-----5:R-:W-:Y:S01]  /*00c0*/  MOV R5, UR7 ;  /* 0x0000000700057c02 */ /* 0x020fe20008000f00 */
[----:B------:R-:W-:Y:S02]  /*00d0*/  IMAD.U32 R4, RZ, RZ, UR6 ;  /* 0x00000006ff047e24 */ /* 0x000fe4000f8e00ff */
[----:B------:R-:W-:Y:S01]  /*00e0*/  IMAD.MOV.U32 R7, RZ, RZ, R2 ;  /* 0x000000ffff077224 */ /* 0x000fe200078e0002 */
[----:B-1----:R3:W-:Y:S06]  /*00f0*/  STL.64 [R1], R16 ;  /* 0x0000001001007387 */ /* 0x0027ec0000100a00 */
[----:B------:R-:W-:-:S07]  /*0100*/  LEPC R20, `(.L_x_0) ;  /* 0x000000001014794e */ /* 0x000fce0000000000 */
[----:B---34-:R-:W-:Y:S05]  /*0110*/  CALL.ABS.NOINC R8 ;  /* 0x0000000008007343 */ /* 0x018fea0003c00000 */
.L_x_0:
[----:B------:R-:W0:Y:S01]  /*0120*/  LDC R18, c[0x0][0x360] ;  /* 0x0000d800ff127b82 */ /* 0x000e220000000800 */
[----:B------:R-:W1:Y:S01]  /*0130*/  LDCU.64 UR4, c[0x4][0x10] ;  /* 0x01000200ff0477ac */ /* 0x000e620008000a00 */
[----:B------:R-:W-:Y:S02]  /*0140*/  IMAD.MOV.U32 R6, RZ, RZ, R26 ;  /* 0x000000ffff067224 */ /* 0x000fe400078e001a */
[----:B------:R-:W-:-:S04]  /*0150*/  IMAD.MOV.U32 R7, RZ, RZ, R2 ;  /* 0x000000ffff077224 */ /* 0x000fc800078e0002 */
[----:B------:R-:W0:Y:S08]  /*0160*/  LDC R19, c[0x0][0x364] ;  /* 0x0000d900ff137b82 */ /* 0x000e300000000800 */
[----:B------:R2:W3:Y:S01]  /*0170*/  LDC.64 R8, c[0x4][R27] ;  /* 0x010000001b087b82 */ /* 0x0004e20000000a00 */
[----:B-1----:R-:W-:Y:S01]  /*0180*/  IMAD.U32 R4, RZ, RZ, UR4 ;  /* 0x00000004ff047e24 */ /* 0x002fe2000f8e00ff */
[----:B------:R-:W-:Y:S01]  /*0190*/  MOV R5, UR5 ;  /* 0x0000000500057c02 */ /* 0x000fe20008000f00 */
[----:B0-----:R2:W-:Y:S06]  /*01a0*/  STL.64 [R1], R18 ;  /* 0x0000001201007387 */ /* 0x0015ec0000100a00 */
[----:B------:R-:W-:-:S07]  /*01b0*/  LEPC R20, `(.L_x_1) ;  /* 0x000000001014794e */ /* 0x000fce0000000000 */
[----:B--23--:R-:W-:Y:S05]  /*01c0*/  CALL.ABS.NOINC R8 ;  /* 0x0000000008007343 */ /* 0x00cfea0003c00000 */
.L_x_1:
[----:B------:R-:W0:Y:S01]  /*01d0*/  S2R R22, SR_TID.X ;  /* 0x0000000000167919 */ /* 0x000e220000002100 */
[----:B------:R1:W2:Y:S01]  /*01e0*/  LDC.64 R8, c[0x4][R27] ;  /* 0x010000001b087b82 */ /* 0x0002a20000000a00 */
[----:B------:R-:W3:Y:S01]  /*01f0*/  LDCU.64 UR4, c[0x4][0x18] ;  /* 0x01000300ff0477ac */ /* 0x000ee20008000a00 */
[----:B------:R-:W-:Y:S01]  /*0200*/  IMAD.MOV.U32 R6, RZ, RZ, R26 ;  /* 0x000000ffff067224 */ /* 0x000fe200078e001a */
[----:B------:R-:W0:Y:S01]  /*0210*/  S2R R23, SR_TID.Y ;  /* 0x0000000000177919 */ /* 0x000e220000002200 */
[----:B------:R-:W-:Y:S02]  /*0220*/  MOV R7, R2 ;  /* 0x0000000200077202 */ /* 0x000fe40000000f00 */
[----:B---3--:R-:W-:Y:S01]  /*0230*/  MOV R4, UR4 ;  /* 0x0000000400047c02 */ /* 0x008fe20008000f00 */
[----:B------:R-:W-:Y:S01]  /*0240*/  IMAD.U32 R5, RZ, RZ, UR5 ;  /* 0x00000005ff057e24 */ /* 0x000fe2000f8e00ff */
[----:B0-----:R1:W-:Y:S06]  /*0250*/  STL.64 [R1], R22 ;  /* 0x0000001601007387 */ /* 0x0013ec0000100a00 */
[----:B------:R-:W-:-:S07]  /*0260*/  LEPC R20, `(.L_x_2) ;  /* 0x000000001014794e */ /* 0x000fce0000000000 */
[----:B-12---:R-:W-:Y:S05]  /*0270*/  CALL.ABS.NOINC R8 ;  /* 0x0000000008007343 */ /* 0x006fea0003c00000 */
.L_x_2:
[----:B------:R-:W-:Y:S01]  /*0280*/  IMAD R24, R17, R19, R23 ;  /* 0x0000001311187224 */ /* 0x000fe200078e0217 */
[----:B------:R0:W1:Y:S01]  /*0290*/  LDC.64 R8, c[0x4][R27] ;  /* 0x010000001b087b82 */ /* 0x0000620000000a00 */
[----:B------:R-:W-:Y:S01]  /*02a0*/  IMAD R25, R16, R18, R22 ;  /* 0x0000001210197224 */ /* 0x000fe200078e0216 */
[----:B------:R-:W2:Y:S01]  /*02b0*/  LDCU.64 UR4, c[0x4][0x20] ;  /* 0x01000400ff0477ac */ /* 0x000ea20008000a00 */
[----:B------:R-:W-:Y:S01]  /*02c0*/  MOV R6, R26 ;  /* 0x0000001a00067202 */ /* 0x000fe20000000f00 */
[----:B------:R-:W-:Y:S02]  /*02d0*/  IMAD.MOV.U32 R7, RZ, RZ, R2 ;  /* 0x000000ffff077224 */ /* 0x000fe400078e0002 */
[----:B------:R0:W-:Y:S02]  /*02e0*/  STL.64 [R1], R24 ;  /* 0x0000001801007387 */ /* 0x0001e40000100a00 */
[----:B------:R-:W3:Y:S01]  /*02f0*/  LDC.64 R16, c[0x0][0x358] ;  /* 0x0000d600ff107b82 */ /* 0x000ee20000000a00 */
[----:B--2---:R-:W-:-:S02]  /*0300*/  IMAD.U32 R4, RZ, RZ, UR4 ;  /* 0x00000004ff047e24 */ /* 0x004fc4000f8e00ff */
[----:B0-----:R-:W-:-:S07]  /*0310*/  IMAD.U32 R5, RZ, RZ, UR5 ;  /* 0x00000005ff057e24 */ /* 0x001fce000f8e00ff */
[----:B------:R-:W-:-:S07]  /*0320*/  LEPC R20, `(.L_x_3) ;  /* 0x000000001014794e */ /* 0x000fce0000000000 */
[----:B-1-3--:R-:W-:Y:S05]  /*0330*/  CALL.ABS.NOINC R8 ;  /* 0x0000000008007343 */ /* 0x00afea0003c00000 */
.L_x_3:
[----:B------:R-:W0:Y:S01]  /*0340*/  LDC.64 R14, c[0x0][0x388] ;  /* 0x0000e200ff0e7b82 */ /* 0x000e220000000a00 */
[----:B------:R-:W-:Y:S02]  /*0350*/  R2UR UR4, R16 ;  /* 0x00000000100472ca */ /* 0x000fe400000e0000 */
[----:B------:R-:W-:-:S13]  /*0360*/  R2UR UR5, R17 ;  /* 0x00000000110572ca */ /* 0x000fda00000e0000 */
[----:B0-----:R-:W2:Y:S01]  /*0370*/  LDG.E R0, desc[UR4][R14.64] ;  /* 0x000000040e007981 */ /* 0x001ea2000c1e1900 */
[----:B------:R-:W-:Y:S01]  /*0380*/  IMAD.MOV.U32 R28, RZ, RZ, 0xa ;  /* 0x0000000aff1c7424 */ /* 0x000fe200078e00ff */
[----:B--2---:R-:W-:-:S13]  /*0390*/  ISETP.GE.AND P0, PT, R0, 0x1, PT ;  /* 0x000000010000780c */ /* 0x004fda0003f06270 */
[----:B------:R-:W-:Y:S05]  /*03a0*/  @!P0 BRA `(.L_x_4) ;  /* 0x0000000800588947 */ /* 0x000fea0003800000 */
[----:B------:R-:W0:Y:S01]  /*03b0*/  LDC.64 R4, c[0x0][0x380] ;  /* 0x0000e000ff047b82 */ /* 0x000e220000000a00 */
[C---:B------:R-:W-:Y:S02]  /*03c0*/  R2UR UR6, R16.reuse ;  /* 0x00000000100672ca */ /* 0x040fe400000e0000 */
[C---:B------:R-:W-:Y:S02]  /*03d0*/  R2UR UR7, R17.reuse ;  /* 0x00000000110772ca */ /* 0x040fe400000e0000 */
[C---:B------:R-:W-:Y:S02]  /*03e0*/  R2UR UR8, R16.reuse ;  /* 0x00000000100872ca */ /* 0x040fe400000e0000 */
[C---:B------:R-:W-:Y:S02]  /*03f0*/  R2UR UR9, R17.reuse ;  /* 0x00000000110972ca */ /* 0x040fe400000e0000 */
[----:B------:R-:W-:Y:S02]  /*0400*/  R2UR UR4, R16 ;  /* 0x00000000100472ca */ /* 0x000fe400000e0000 */
[----:B------:R-:W-:-:S02]  /*0410*/  R2UR UR5, R17 ;  /* 0x00000000110572ca */ /* 0x000fc400000e0000 */
[----:B------:R-:W-:Y:S01]  /*0420*/  ISETP.GE.U32.AND P0, PT, R0, 0x8, PT ;  /* 0x000000080000780c */ /* 0x000fe20003f06070 */
[----:B------:R-:W-:Y:S02]  /*0430*/  HFMA2 R28, -RZ, RZ, 0, 5.9604644775390625e-07 ;  /* 0x0000000aff1c7431 */ /* 0x000fe400000001ff */
[----:B------:R-:W-:-:S04]  /*0440*/  IMAD.MOV.U32 R3, RZ, RZ, RZ ;  /* 0x000000ffff037224 */ /* 0x000fc800078e00ff */
[----:B------:R-:W5:Y:S04]  /*0450*/  LDG.E.64 R14, desc[UR8][R14.64+0x8] ;  /* 0x000008080e0e7981 */ /* 0x000f68000c1e1b00 */
[----:B0-----:R-:W2:Y:S04]  /*0460*/  LDG.E R7, desc[UR6][R4.64] ;  /* 0x0000000604077981 */ /* 0x001ea8000c1e1900 */
[----:B------:R0:W5:Y:S01]  /*0470*/  LDG.E.64 R12, desc[UR4][R4.64+0x8] ;  /* 0x00000804040c7981 */ /* 0x000162000c1e1b00 */
[----:B--2---:R-:W-:Y:S01]  /*0480*/  IMAD R2, R24, R7, RZ ;  /* 0x0000000718027224 */ /* 0x004fe200078e02ff */
[----:B0-----:R-:W-:Y:S06]  /*0490*/  @!P0 BRA `(.L_x_5) ;  /* 0x0000000000f08947 */ /* 0x001fec0003800000 */
[C---:B------:R-:W-:Y:S01]  /*04a0*/  LOP3.LUT R5, R0.reuse, 0x7ffffff8, RZ, 0xc0, !PT ;  /* 0x7ffffff800057812 */ /* 0x040fe200078ec0ff */
[----:B------:R-:W-:Y:S01]  /*04b0*/  BSSY.RECONVERGENT B0, `(.L_x_6) ;  /* 0x0000039000007945 */ /* 0x000fe20003800200 */
[----:B------:R-:W-:Y:S01]  /*04c0*/  IMAD.MOV.U32 R28, RZ, RZ, 0xa ;  /* 0x0000000aff1c7424 */ /* 0x000fe200078e00ff */
[----:B------:R-:W-:Y:S01]  /*04d0*/  MOV R4, R2 ;  /* 0x0000000200047202 */ /* 0x000fe20000000f00 */
[----:B------:R-:W-:Y:S02]  /*04e0*/  IMAD.MOV.U32 R3, RZ, RZ, R25 ;  /* 0x000000ffff037224 */ /* 0x000fe400078e0019 */
[----:B-----5:R-:W-:-:S04]  /*04f0*/  IMAD.WIDE.U32 R10, R0, 0x14, R14 ;  /* 0x00000014000a7825 */ /* 0x020fc800078e000e */
[----:B------:R-:W-:-:S04]  /*0500*/  IMAD.WIDE.U32 R8, R0, 0x18, R14 ;  /* 0x0000001800087825 */ /* 0x000fc800078e000e */
[----:B------:R-:W-:-:S04]  /*0510*/  IMAD.WIDE.U32 R6, R0, 0x1c, R14 ;  /* 0x0000001c00067825 */ /* 0x000fc800078e000e */
[----:B------:R-:W-:-:S07]  /*0520*/  IMAD.MOV R5, RZ, RZ, -R5 ;  /* 0x000000ffff057224 */ /* 0x000fce00078e0a05 */
.L_x_7:
[C---:B------:R-:W-:Y:S01]  /*0530*/  R2UR UR6, R16.reuse ;  /* 0x00000000100672ca */ /* 0x040fe200000e0000 */
[----:B------:R-:W-:Y:S01]  /*0540*/  IMAD.WIDE R18, R3, 0x4, R14 ;  /* 0x0000000403127825 */ /* 0x000fe200078e020e */
[C---:B------:R-:W-:Y:S02]  /*0550*/  R2UR UR7, R17.reuse ;  /* 0x00000000110772ca */ /* 0x040fe400000e0000 */
[----:B------:R-:W-:Y:S01]  /*0560*/  R2UR UR4, R16 ;  /* 0x00000000100472ca */ /* 0x000fe200000e0000 */
[----:B------:R-:W-:Y:S01]  /*0570*/  IMAD.WIDE R20, R4, 0x4, R12 ;  /* 0x0000000404147825 */ /* 0x000fe200078e020c */
[----:B------:R-:W-:-:S09]  /*0580*/  R2UR UR5, R17 ;  /* 0x00000000110572ca */ /* 0x000fd200000e0000 */
[----:B------:R-:W2:Y:S04]  /*0590*/  LD.E R22, desc[UR6][R18.64] ;  /* 0x0000000612167980 */ /* 0x000ea8000c101900 */
[----:B------:R-:W2:Y:S02]  /*05a0*/  LD.E R23, desc[UR4][R20.64] ;  /* 0x0000000414177980 */ /* 0x000ea4000c101900 */
[----:B--2---:R-:W-:Y:S02]  /*05b0*/  IMAD R28, R23, R22, R28 ;  /* 0x00000016171c7224 */ /* 0x004fe400078e021c */
[----:B------:R-:W-:-:S04]  /*05c0*/  IMAD.WIDE.U32 R22, R0, 0x4, R14 ;  /* 0x0000000400167825 */ /* 0x000fc800078e000e */
[----:B------:R-:W-:Y:S02]  /*05d0*/  IMAD.WIDE R26, R3, 0x4, R22 ;  /* 0x00000004031a7825 */ /* 0x000fe400078e0216 */
[----:B------:R-:W2:Y:S04]  /*05e0*/  LD.E R23, desc[UR4][R20.64+0x4] ;  /* 0x0000040414177980 */ /* 0x000ea8000c101900 */
[----:B------:R-:W2:Y:S01]  /*05f0*/  LD.E R26, desc[UR6][R26.64] ;  /* 0x000000061a1a7980 */ /* 0x000ea2000c101900 */
[----:B------:R-:W-:-:S06]  /*0600*/  IMAD.WIDE.U32 R18, R0, 0xc, R18 ;  /* 0x0000000c00127825 */ /* 0x000fcc00078e0012 */
[----:B------:R-:W3:Y:S04]  /*0610*/  LD.E R18, desc[UR6][R18.64] ;  /* 0x0000000612127980 */ /* 0x000ee8000c101900 */
[----:B------:R-:W3:Y:S01]  /*0620*/  LD.E R27, desc[UR4][R20.64+0xc] ;  /* 0x00000c04141b7980 */ /* 0x000ee2000c101900 */
[----:B--2---:R-:W-:Y:S02]  /*0630*/  IMAD R26, R23, R26, R28 ;  /* 0x0000001a171a7224 */ /* 0x004fe400078e021c */
[----:B------:R-:W-:-:S04]  /*0640*/  IMAD.WIDE.U32 R22, R0, 0x8, R14 ;  /* 0x0000000800167825 */ /* 0x000fc800078e000e */
[----:B------:R-:W-:Y:S02]  /*0650*/  IMAD.WIDE R28, R3, 0x4, R22 ;  /* 0x00000004031c7825 */ /* 0x000fe400078e0216 */
[----:B------:R-:W2:Y:S04]  /*0660*/  LD.E R23, desc[UR4][R20.64+0x8] ;  /* 0x0000080414177980 */ /* 0x000ea8000c101900 */
[----:B------:R-:W2:Y:S01]  /*0670*/  LD.E R22, desc[UR6][R28.64] ;  /* 0x000000061c167980 */ /* 0x000ea2000c101900 */
[C---:B------:R-:W-:Y:S02]  /*0680*/  R2UR UR8, R16.reuse ;  /* 0x00000000100872ca */ /* 0x040fe400000e0000 */
[----:B------:R-:W-:Y:S01]  /*0690*/  R2UR UR9, R17 ;  /* 0x00000000110972ca */ /* 0x000fe200000e0000 */
[----:B------:R-:W4:Y:S01]  /*06a0*/  LD.E R28, desc[UR4][R20.64+0x10] ;  /* 0x00001004141c7980 */ /* 0x000f22000c101900 */
[----:B------:R-:W-:-:S02]  /*06b0*/  R2UR UR10, R16 ;  /* 0x00000000100a72ca */ /* 0x000fc400000e0000 */
[----:B------:R-:W-:-:S09]  /*06c0*/  R2UR UR11, R17 ;  /* 0x00000000110b72ca */ /* 0x000fd200000e0000 */
[----:B------:R-:W5:Y:S01]  /*06d0*/  LD.E R29, desc[UR8][R20.64+0x1c] ;  /* 0x00001c08141d7980 */ /* 0x000f62000c101900 */
[----:B--2---:R-:W-:Y:S02]  /*06e0*/  IMAD R26, R23, R22, R26 ;  /* 0x00000016171a7224 */ /* 0x004fe400078e021a */
[----:B------:R-:W-:-:S04]  /*06f0*/  IMAD.WIDE.U32 R22, R0, 0x10, R14 ;  /* 0x0000001000167825 */ /* 0x000fc800078e000e */
[----:B------:R-:W-:-:S04]  /*0700*/  IMAD.WIDE R22, R3, 0x4, R22 ;  /* 0x0000000403167825 */ /* 0x000fc800078e0216 */
[----:B---3--:R-:W-:Y:S02]  /*0710*/  IMAD R26, R27, R18, R26 ;  /* 0x000000121b1a7224 */ /* 0x008fe400078e021a */
[----:B------:R-:W-:Y:S01]  /*0720*/  IMAD.WIDE R18, R3, 0x4, R10 ;  /* 0x0000000403127825 */ /* 0x000fe200078e020a */
[----:B------:R-:W4:Y:S04]  /*0730*/  LD.E R23, desc[UR6][R22.64] ;  /* 0x0000000616177980 */ /* 0x000f28000c101900 */
[----:B------:R-:W2:Y:S04]  /*0740*/  LD.E R27, desc[UR6][R20.64+0x14] ;  /* 0x00001406141b7980 */ /* 0x000ea8000c101900 */
[----:B------:R-:W2:Y:S04]  /*0750*/  LD.E R18, desc[UR8][R18.64] ;  /* 0x0000000812127980 */ /* 0x000ea8000c101900 */
[----:B------:R-:W3:Y:S01]  /*0760*/  LD.E R19, desc[UR4][R20.64+0x18] ;  /* 0x0000180414137980 */ /* 0x000ee2000c101900 */
[----:B----4-:R-:W-:-:S02]  /*0770*/  IMAD R28, R28, R23, R26 ;  /* 0x000000171c1c7224 */ /* 0x010fc400078e021a */
[----:B------:R-:W-:-:S04]  /*0780*/  IMAD.WIDE R22, R3, 0x4, R8 ;  /* 0x0000000403167825 */ /* 0x000fc800078e0208 */
[----:B--2---:R-:W-:Y:S02]  /*0790*/  IMAD R28, R27, R18, R28 ;  /* 0x000000121b1c7224 */ /* 0x004fe400078e021c */
[----:B------:R-:W3:Y:S01]  /*07a0*/  LD.E R22, desc[UR6][R22.64] ;  /* 0x0000000616167980 */ /* 0x000ee2000c101900 */
[----:B------:R-:W-:-:S06]  /*07b0*/  IMAD.WIDE R26, R3, 0x4, R6 ;  /* 0x00000004031a7825 */ /* 0x000fcc00078e0206 */
[----:B------:R-:W5:Y:S01]  /*07c0*/  LD.E R26, desc[UR10][R26.64] ;  /* 0x0000000a1a1a7980 */ /* 0x000f62000c101900 */
[----:B------:R-:W-:-:S04]  /*07d0*/  IADD3 R5, PT, PT, R5, 0x8, RZ ;  /* 0x0000000805057810 */ /* 0x000fc80007ffe0ff */
[----:B------:R-:W-:Y:S01]  /*07e0*/  ISETP.NE.AND P0, PT, R5, RZ, PT ;  /* 0x000000ff0500720c */ /* 0x000fe20003f05270 */
[----:B------:R-:W-:Y:S02]  /*07f0*/  VIADD R4, R4, 0x8 ;  /* 0x0000000804047836 */ /* 0x000fe40000000000 */
[----:B------:R-:W-:Y:S02]  /*0800*/  IMAD R3, R0, 0x8, R3 ;  /* 0x0000000800037824 */ /* 0x000fe400078e0203 */
[----:B---3--:R-:W-:-:S04]  /*0810*/  IMAD R28, R19, R22, R28 ;  /* 0x00000016131c7224 */ /* 0x008fc800078e021c */
[----:B-----5:R-:W-:-:S04]  /*0820*/  IMAD R28, R29, R26, R28 ;  /* 0x0000001a1d1c7224 */ /* 0x020fc800078e021c */
[----:B------:R-:W-:Y:S05]  /*0830*/  @P0 BRA `(.L_x_7) ;  /* 0xfffffffc003c0947 */ /* 0x000fea000383ffff */
[----:B------:R-:W-:Y:S05]  /*0840*/  BSYNC.RECONVERGENT B0 ;  /* 0x0000000000007941 */ /* 0x000fea0003800200 */
.L_x_6:
[----:B------:R-:W-:-:S07]  /*0850*/  LOP3.LUT R3, R0, 0x7ffffff8, RZ, 0xc0, !PT ;  /* 0x7ffffff800037812 */ /* 0x000fce00078ec0ff */
.L_x_5:
[----:B------:R-:W-:-:S13]  /*0860*/  LOP3.LUT P0, R4, R0, 0x7, RZ, 0xc0, !PT ;  /* 0x0000000700047812 */ /* 0x000fda000780c0ff */
[----:B------:R-:W-:Y:S05]  /*0870*/  @!P0 BRA `(.L_x_4) ;  /* 0x0000000400248947 */ /* 0x000fea0003800000 */
[----:B------:R-:W-:Y:S02]  /*0880*/  ISETP.GE.U32.AND P0, PT, R4, 0x4, PT ;  /* 0x000000040400780c */ /* 0x000fe40003f06070 */
[----:B------:R-:W-:-:S04]  /*0890*/  LOP3.LUT R20, R0, 0x3, RZ, 0xc0, !PT ;  /* 0x0000000300147812 */ /* 0x000fc800078ec0ff */
[----:B------:R-:W-:-:S07]  /*08a0*/  ISETP.NE.AND P1, PT, R20, RZ, PT ;  /* 0x000000ff1400720c */ /* 0x000fce0003f25270 */
[----:B------:R-:W-:Y:S06]  /*08b0*/  @!P0 BRA `(.L_x_8) ;  /* 0x0000000000888947 */ /* 0x000fec0003800000 */
[-C--:B------:R-:W-:Y:S01]  /*08c0*/  IMAD R19, R0, R3.reuse, R25 ;  /* 0x0000000300137224 */ /* 0x080fe200078e0219 */
[C---:B------:R-:W-:Y:S02]  /*08d0*/  R2UR UR6, R16.reuse ;  /* 0x00000000100672ca */ /* 0x040fe400000e0000 */
[----:B------:R-:W-:Y:S01]  /*08e0*/  R2UR UR7, R17 ;  /* 0x00000000110772ca */ /* 0x000fe200000e0000 */
[----:B-----5:R-:W-:Y:S01]  /*08f0*/  IMAD.WIDE R18, R19, 0x4, R14 ;  /* 0x0000000413127825 */ /* 0x020fe200078e020e */
[----:B------:R-:W-:Y:S02]  /*0900*/  R2UR UR4, R16 ;  /* 0x00000000100472ca */ /* 0x000fe400000e0000 */
[----:B------:R-:W-:Y:S02]  /*0910*/  R2UR UR5, R17 ;  /* 0x00000000110572ca */ /* 0x000fe400000e0000 */
[----:B------:R-:W-:Y:S01]  /*0920*/  IADD3 R5, PT, PT, R2, R3, RZ ;  /* 0x0000000302057210 */ /* 0x000fe20007ffe0ff */
[----:B------:R-:W-:Y:S01]  /*0930*/  IMAD.WIDE.U32 R6, R0, 0x4, R18 ;  /* 0x0000000400067825 */ /* 0x000fe200078e0012 */
[----:B------:R-:W-:-:S02]  /*0940*/  R2UR UR10, R16 ;  /* 0x00000000100a72ca */ /* 0x000fc400000e0000 */
[----:B------:R-:W-:Y:S01]  /*0950*/  R2UR UR11, R17 ;  /* 0x00000000110b72ca */ /* 0x000fe200000e0000 */
[----:B------:R-:W-:Y:S01]  /*0960*/  IMAD.WIDE R4, R5, 0x4, R12 ;  /* 0x0000000405047825 */ /* 0x000fe200078e020c */
[C---:B------:R-:W-:Y:S01]  /*0970*/  R2UR UR8, R16.reuse ;  /* 0x00000000100872ca */ /* 0x040fe200000e0000 */
[----:B------:R-:W2:Y:S01]  /*0980*/  LD.E R18, desc[UR6][R18.64] ;  /* 0x0000000612127980 */ /* 0x000ea2000c101900 */
[C---:B------:R-:W-:Y:S02]  /*0990*/  R2UR UR9, R17.reuse ;  /* 0x00000000110972ca */ /* 0x040fe400000e0000 */
[C---:B------:R-:W-:Y:S01]  /*09a0*/  R2UR UR12, R16.reuse ;  /* 0x00000000100c72ca */ /* 0x040fe200000e0000 */
[----:B------:R-:W2:Y:S01]  /*09b0*/  LD.E R21, desc[UR4][R4.64] ;  /* 0x0000000404157980 */ /* 0x000ea2000c101900 */
[----:B------:R-:W-:Y:S02]  /*09c0*/  R2UR UR13, R17 ;  /* 0x00000000110d72ca */ /* 0x000fe400000e0000 */
[----:B------:R-:W-:-:S02]  /*09d0*/  R2UR UR14, R16 ;  /* 0x00000000100e72ca */ /* 0x000fc400000e0000 */
[C---:B------:R-:W-:Y:S01]  /*09e0*/  R2UR UR15, R17.reuse ;  /* 0x00000000110f72ca */ /* 0x040fe200000e0000 */
[----:B------:R-:W-:Y:S01]  /*09f0*/  IMAD.WIDE.U32 R8, R0, 0x4, R6 ;  /* 0x0000000400087825 */ /* 0x000fe200078e0006 */
[----:B------:R-:W-:Y:S01]  /*0a00*/  R2UR UR16, R16 ;  /* 0x00000000101072ca */ /* 0x000fe200000e0000 */
[----:B------:R-:W3:Y:S01]  /*0a10*/  LD.E R6, desc[UR10][R6.64] ;  /* 0x0000000a06067980 */ /* 0x000ee2000c101900 */
[----:B------:R-:W-:-:S03]  /*0a20*/  R2UR UR17, R17 ;  /* 0x00000000111172ca */ /* 0x000fc600000e0000 */
[----:B------:R-:W3:Y:S01]  /*0a30*/  LD.E R23, desc[UR8][R4.64+0x4] ;  /* 0x0000040804177980 */ /* 0x000ee2000c101900 */
[----:B------:R-:W-:-:S03]  /*0a40*/  IMAD.WIDE.U32 R10, R0, 0x4, R8 ;  /* 0x00000004000a7825 */ /* 0x000fc600078e0008 */
[----:B------:R-:W4:Y:S04]  /*0a50*/  LD.E R27, desc[UR12][R4.64+0x8] ;  /* 0x0000080c041b7980 */ /* 0x000f28000c101900 */
[----:B------:R-:W4:Y:S04]  /*0a60*/  LD.E R22, desc[UR14][R8.64] ;  /* 0x0000000e08167980 */ /* 0x000f28000c101900 */
[----:B------:R-:W4:Y:S04]  /*0a70*/  LD.E R29, desc[UR6][R4.64+0xc] ;  /* 0x00000c06041d7980 */ /* 0x000f28000c101900 */
[----:B------:R-:W4:Y:S01]  /*0a80*/  LD.E R10, desc[UR16][R10.64] ;  /* 0x000000100a0a7980 */ /* 0x000f22000c101900 */
[----:B------:R-:W-:-:S02]  /*0a90*/  VIADD R3, R3, 0x4 ;  /* 0x0000000403037836 */ /* 0x000fc40000000000 */
[----:B--2---:R-:W-:-:S04]  /*0aa0*/  IMAD R18, R21, R18, R28 ;  /* 0x0000001215127224 */ /* 0x004fc800078e021c */
[----:B---3--:R-:W-:-:S04]  /*0ab0*/  IMAD R18, R23, R6, R18 ;  /* 0x0000000617127224 */ /* 0x008fc800078e0212 */
[----:B----4-:R-:W-:-:S04]  /*0ac0*/  IMAD R18, R27, R22, R18 ;  /* 0x000000161b127224 */ /* 0x010fc800078e0212 */
[----:B------:R-:W-:-:S07]  /*0ad0*/  IMAD R28, R29, R10, R18 ;  /* 0x0000000a1d1c7224 */ /* 0x000fce00078e0212 */
.L_x_8:
[----:B------:R-:W-:Y:S05]  /*0ae0*/  @!P1 BRA `(.L_x_4) ;  /* 0x0000000000889947 */ /* 0x000fea0003800000 */
[----:B------:R-:W-:Y:S02]  /*0af0*/  ISETP.NE.AND P0, PT, R20, 0x1, PT ;  /* 0x000000011400780c */ /* 0x000fe40003f05270 */
[----:B------:R-:W-:-:S04]  /*0b00*/  LOP3.LUT R4, R0, 0x1, RZ, 0xc0, !PT ;  /* 0x0000000100047812 */ /* 0x000fc800078ec0ff */
[----:B------:R-:W-:-:S07]  /*0b10*/  ISETP.NE.U32.AND P1, PT, R4, 0x1, PT ;  /* 0x000000010400780c */ /* 0x000fce0003f25070 */
[----:B------:R-:W-:Y:S01]  /*0b20*/  @P0 R2UR UR6, R16 ;  /* 0x00000000100602ca */ /* 0x000fe200000e0000 */
[----:B------:R-:W-:Y:S01]  /*0b30*/  @P0 IMAD R9, R0, R3, R25 ;  /* 0x0000000300090224 */ /* 0x000fe200078e0219 */
[----:B------:R-:W-:Y:S01]  /*0b40*/  @P0 R2UR UR7, R17 ;  /* 0x00000000110702ca */ /* 0x000fe200000e0000 */
[----:B------:R-:W-:Y:S01]  /*0b50*/  @P0 IMAD.IADD R5, R2, 0x1, R3 ;  /* 0x0000000102050824 */ /* 0x000fe200078e0203 */
[C---:B------:R-:W-:Y:S01]  /*0b60*/  @P0 R2UR UR4, R16.reuse ;  /* 0x00000000100402ca */ /* 0x040fe200000e0000 */
[----:B-----5:R-:W-:Y:S01]  /*0b70*/  @P0 IMAD.WIDE R8, R9, 0x4, R14 ;  /* 0x0000000409080825 */ /* 0x020fe200078e020e */
[----:B------:R-:W-:Y:S02]  /*0b80*/  @P0 R2UR UR5, R17 ;  /* 0x00000000110502ca */ /* 0x000fe400000e0000 */
[----:B------:R-:W-:Y:S01]  /*0b90*/  @P0 R2UR UR8, R16 ;  /* 0x00000000100802ca */ /* 0x000fe200000e0000 */
[----:B------:R-:W-:Y:S01]  /*0ba0*/  @P0 IMAD.WIDE R4, R5, 0x4, R12 ;  /* 0x0000000405040825 */ /* 0x000fe200078e020c */
[----:B------:R-:W-:-:S02]  /*0bb0*/  @P0 R2UR UR9, R17 ;  /* 0x00000000110902ca */ /* 0x000fc400000e0000 */
[C---:B------:R-:W-:Y:S02]  /*0bc0*/  @P0 R2UR UR10, R16.reuse ;  /* 0x00000000100a02ca */ /* 0x040fe400000e0000 */
[----:B------:R-:W-:Y:S02]  /*0bd0*/  @P0 R2UR UR11, R17 ;  /* 0x00000000110b02ca */ /* 0x000fe400000e0000 */
[----:B------:R-:W-:Y:S02]  /*0be0*/  @P0 IADD3 R3, PT, PT, R3, 0x2, RZ ;  /* 0x0000000203030810 */ /* 0x000fe40007ffe0ff */
[----:B------:R-:W-:Y:S02]  /*0bf0*/  @!P1 R2UR UR12, R16 ;  /* 0x00000000100c92ca */ /* 0x000fe400000e0000 */
[----:B------:R-:W-:Y:S01]  /*0c00*/  @!P1 R2UR UR13, R17 ;  /* 0x00000000110d92ca */ /* 0x000fe200000e0000 */
[----:B------:R-:W-:Y:S01]  /*0c10*/  @!P1 IMAD.IADD R11, R2, 0x1, R3 ;  /* 0x00000001020b9824 */ /* 0x000fe200078e0203 */
[----:B------:R-:W-:-:S02]  /*0c20*/  @!P1 R2UR UR14, R16 ;  /* 0x00000000100e92ca */ /* 0x000fc400000e0000 */
[----:B------:R-:W-:Y:S01]  /*0c30*/  @!P1 R2UR UR15, R17 ;  /* 0x00000000110f92ca */ /* 0x000fe200000e0000 */
[C---:B------:R-:W-:Y:S01]  /*0c40*/  @P0 IMAD.WIDE.U32 R6, R0.reuse, 0x4, R8 ;  /* 0x0000000400060825 */ /* 0x040fe200078e0008 */
[----:B------:R-:W2:Y:S03]  /*0c50*/  @P0 LD.E R2, desc[UR6][R8.64] ;  /* 0x0000000608020980 */ /* 0x000ea6000c101900 */
[----:B------:R-:W-:Y:S01]  /*0c60*/  @!P1 IMAD R3, R0, R3, R25 ;  /* 0x0000000300039224 */ /* 0x000fe200078e0219 */
[----:B------:R-:W2:Y:S01]  /*0c70*/  @P0 LD.E R19, desc[UR4][R4.64] ;  /* 0x0000000404130980 */ /* 0x000ea2000c101900 */
[----:B------:R-:W-:-:S03]  /*0c80*/  @!P1 IMAD.WIDE R12, R11, 0x4, R12 ;  /* 0x000000040b0c9825 */ /* 0x000fc600078e020c */
[----:B------:R-:W3:Y:S01]  /*0c90*/  @P0 LD.E R21, desc[UR8][R4.64+0x4] ;  /* 0x0000040804150980 */ /* 0x000ee2000c101900 */
[----:B------:R-:W-:-:S03]  /*0ca0*/  @!P1 IMAD.WIDE R14, R3, 0x4, R14 ;  /* 0x00000004030e9825 */ /* 0x000fc600078e020e */
[----:B------:R-:W3:Y:S04]  /*0cb0*/  @P0 LD.E R6, desc[UR10][R6.64] ;  /* 0x0000000a06060980 */ /* 0x000ee8000c101900 */
[----:B------:R-:W4:Y:S04]  /*0cc0*/  @!P1 LD.E R13, desc[UR12][R12.64] ;  /* 0x0000000c0c0d9980 */ /* 0x000f28000c101900 */
[----:B------:R-:W4:Y:S01]  /*0cd0*/  @!P1 LD.E R14, desc[UR14][R14.64] ;  /* 0x0000000e0e0e9980 */ /* 0x000f22000c101900 */
[----:B--2---:R-:W-:-:S04]  /*0ce0*/  @P0 IMAD R2, R19, R2, R28 ;  /* 0x0000000213020224 */ /* 0x004fc800078e021c */
[----:B---3--:R-:W-:-:S04]  /*0cf0*/  @P0 IMAD R28, R21, R6, R2 ;  /* 0x00000006151c0224 */ /* 0x008fc800078e0202 */
[----:B----4-:R-:W-:-:S07]  /*0d00*/  @!P1 IMAD R28, R13, R14, R28 ;  /* 0x0000000e0d1c9224 */ /* 0x010fce00078e021c */
.L_x_4:
[----:B------:R-:W0:Y:S01]  /*0d10*/  LDC.64 R4, c[0x0][0x390] ;  /* 0x0000e400ff047b82 */ /* 0x000e220000000a00 */
[C---:B------:R-:W-:Y:S02]  /*0d20*/  R2UR UR6, R16.reuse ;  /* 0x00000000100672ca */ /* 0x040fe400000e0000 */
[C---:B------:R-:W-:Y:S02]  /*0d30*/  R2UR UR7, R17.reuse ;  /* 0x00000000110772ca */ /* 0x040fe400000e0000 */
[----:B------:R-:W-:Y:S02]  /*0d40*/  R2UR UR4, R16 ;  /* 0x00000000100472ca */ /* 0x000fe400000e0000 */
[----:B------:R-:W-:-:S09]  /*0d50*/  R2UR UR5, R17 ;  /* 0x00000000110572ca */ /* 0x000fd200000e0000 */
[----:B0-----:R-:W2:Y:S04]  /*0d60*/  LDG.E R0, desc[UR6][R4.64] ;  /* 0x0000000604007981 */ /* 0x001ea8000c1e1900 */
[----:B------:R-:W3:Y:S01]  /*0d70*/  LDG.E.64 R2, desc[UR4][R4.64+0x8] ;  /* 0x0000080404027981 */ /* 0x000ee2000c1e1b00 */
[----:B--2---:R-:W-:-:S04]  /*0d80*/  IMAD R25, R24, R0, R25 ;  /* 0x0000000018197224 */ /* 0x004fc800078e0219 */
[----:B---3--:R-:W-:-:S05]  /*0d90*/  IMAD.WIDE R2, R25, 0x4, R2 ;  /* 0x0000000419027825 */ /* 0x008fca00078e0202 */
[----:B------:R-:W-:Y:S01]  /*0da0*/  ST.E desc[UR4][R2.64], R28 ;  /* 0x0000001c02007985 */ /* 0x000fe2000c101904 */
[----:B------:R-:W-:Y:S05]  /*0db0*/  WARPSYNC.ALL ;  /* 0x0000000000007948 */ /* 0x000fea0003800000 */
[----:B------:R-:W-:Y:S06]  /*0dc0*/  BAR.SYNC.DEFER_BLOCKING 0x0 ;  /* 0x0000000000007b1d */ /* 0x000fec0000010000 */
[----:B------:R-:W-:Y:S05]  /*0dd0*/  EXIT ;  /* 0x000000000000794d */ /* 0x000fea0003800000 */
.L_x_9:
[----:B------:R-:W-:-:S00]  /*0de0*/  BRA `(.L_x_9) ;  /* 0xfffffffc00fc7947 */ /* 0x000fc0000383ffff */
[----:B------:R-:W-:-:S00]  /*0df0*/  NOP ;  /* 0x0000000000007918 */ /* 0x000fc00000000000 */
        /* <DEDUP_REMOVED lines=8> */
.L_x_10:


//--------------------- .nv.global.init           --------------------------
	.section	.nv.global.init,"aw",@progbits
.nv.global.init:
	.type		$str$3,@object
	.size		$str$3,($str - $str$3)
$str$3:
        /*0000*/ 	.byte	0x72, 0x6f, 0x77, 0x3a, 0x20, 0x25, 0x64, 0x2c, 0x20, 0x63, 0x6f, 0x6c, 0x75, 0x6d, 0x6e, 0x3a
        /*0010*/ 	.byte	0x20, 0x25, 0x64, 0x0a, 0x00
	.type		$str,@object
	.size		$str,($str$1 - $str)
$str:
        /*0015*/ 	.byte	0x62, 0x6c, 0x6f, 0x63, 0x6b, 0x49, 0x64, 0x78, 0x2e, 0x78, 0x2c, 0x20, 0x62, 0x6c, 0x6f, 0x63
        /*0025*/ 	.byte	0x6b, 0x49, 0x64, 0x78, 0x2e, 0x79, 0x3a, 0x20, 0x25, 0x64, 0x2c, 0x20, 0x25, 0x64, 0x0a, 0x00
	.type		$str$1,@object
	.size		$str$1,($str$2 - $str$1)
$str$1:
        /*0035*/ 	.byte	0x62, 0x6c, 0x6f, 0x63, 0x6b, 0x44, 0x69, 0x6d, 0x2e, 0x78, 0x2c, 0x20, 0x62, 0x6c, 0x6f, 0x63
        /*0045*/ 	.byte	0x6b, 0x44, 0x69, 0x6d, 0x2e, 0x79, 0x3a, 0x20, 0x25, 0x64, 0x2c, 0x20, 0x25, 0x64, 0x0a, 0x00
	.type		$str$2,@object
	.size		$str$2,(.L_2 - $str$2)
$str$2:
        /*0055*/ 	.byte	0x74, 0x68, 0x72, 0x65, 0x61, 0x64, 0x49, 0x64, 0x78, 0x2e, 0x78, 0x2c, 0x20, 0x74, 0x68, 0x72
        /*0065*/ 	.byte	0x65, 0x61, 0x64, 0x49, 0x64, 0x78, 0x2e, 0x79, 0x3a, 0x20, 0x25, 0x64, 0x2c, 0x20, 0x25, 0x64
        /*0075*/ 	.byte	0x0a, 0x00
.L_2:


//--------------------- .nv.shared.reserved.0     --------------------------
	.section	.nv.shared.reserved.0,"aw",@nobits
	.weak		__nv_reservedSMEM_offset_0_alias
	.size		__nv_reservedSMEM_offset_0_alias, 0, 64
	.other		__nv_reservedSMEM_offset_0_alias,@"STO_CUDA_RESERVED_SHARED STV_DEFAULT"
__nv_reservedSMEM_offset_0_alias:
	.zero		0
	.zero		64


//--------------------- .nv.constant0._Z12matMulKernelP6MatrixS0_S0_i --------------------------
	.section	.nv.constant0._Z12matMulKernelP6MatrixS0_S0_i,"a",@progbits
	.sectionflags	@""
	.align	4
.nv.constant0._Z12matMulKernelP6MatrixS0_S0_i:
	.zero		924


//--------------------- SYMBOLS --------------------------

	.type		.nv.reservedSmem.offset0,@object
	.size		.nv.reservedSmem.offset0,0x4
	.type		vprintf,@function
